	.headerflags	@"EF_CUDA_TEXMODE_UNIFIED EF_CUDA_64BIT_ADDRESS EF_CUDA_ACCELERATORS EF_CUDA_SM90 EF_CUDA_VIRTUAL_SM(EF_CUDA_SM90)"
	.elftype	@"ET_EXEC"


//--------------------- .nv.info                  --------------------------
	.section	.nv.info,"",@"SHT_CUDA_INFO"
	.align	4


	//----- nvinfo : EIATTR_REGCOUNT
	.align		4
        /*0000*/ 	.byte	0x04, 0x2f
        /*0002*/ 	.short	(.L_1 - .L_0)
	.align		4
.L_0:
        /*0004*/ 	.word	index@(triton_poi_fused_convolution_silu_10)
        /*0008*/ 	.word	0x00000020


	//----- nvinfo : EIATTR_MIN_STACK_SIZE
	.align		4
.L_1:
        /*000c*/ 	.byte	0x04, 0x12
        /*000e*/ 	.short	(.L_3 - .L_2)
	.align		4
.L_2:
        /*0010*/ 	.word	index@(triton_poi_fused_convolution_silu_10)
        /*0014*/ 	.word	0x00000000


	//----- nvinfo : EIATTR_FRAME_SIZE
	.align		4
.L_3:
        /*0018*/ 	.byte	0x04, 0x11
        /*001a*/ 	.short	(.L_5 - .L_4)
	.align		4
.L_4:
        /*001c*/ 	.word	index@(triton_poi_fused_convolution_silu_10)
        /*0020*/ 	.word	0x00000000


	//----- nvinfo : EIATTR_MIN_STACK_SIZE
	.align		4
.L_5:
        /*0024*/ 	.byte	0x04, 0x12
        /*0026*/ 	.short	(.L_7 - .L_6)
	.align		4
.L_6:
        /*0028*/ 	.word	index@(triton_poi_fused_convolution_silu_10)
        /*002c*/ 	.word	0x00000000
.L_7:


//--------------------- .nv.info.triton_poi_fused_convolution_silu_10 --------------------------
	.section	.nv.info.triton_poi_fused_convolution_silu_10,"",@"SHT_CUDA_INFO"
	.sectionflags	@""
	.align	4


	//----- nvinfo : EIATTR_CUDA_API_VERSION
	.align		4
        /*0000*/ 	.byte	0x04, 0x37
        /*0002*/ 	.short	(.L_9 - .L_8)
.L_8:
        /*0004*/ 	.word	0x0000007c


	//----- nvinfo : EIATTR_KPARAM_INFO
	.align		4
.L_9:
        /*0008*/ 	.byte	0x04, 0x17
        /*000a*/ 	.short	(.L_11 - .L_10)
.L_10:
        /*000c*/ 	.word	0x00000000
        /*0010*/ 	.short	0x0003
        /*0012*/ 	.short	0x0018
        /*0014*/ 	.byte	0x00, 0xf0, 0x11, 0x00


	//----- nvinfo : EIATTR_KPARAM_INFO
	.align		4
.L_11:
        /*0018*/ 	.byte	0x04, 0x17
        /*001a*/ 	.short	(.L_13 - .L_12)
.L_12:
        /*001c*/ 	.word	0x00000000
        /*0020*/ 	.short	0x0002
        /*0022*/ 	.short	0x0010
        /*0024*/ 	.byte	0x00, 0xf4, 0x21, 0x00


	//----- nvinfo : EIATTR_KPARAM_INFO
	.align		4
.L_13:
        /*0028*/ 	.byte	0x04, 0x17
        /*002a*/ 	.short	(.L_15 - .L_14)
.L_14:
        /*002c*/ 	.word	0x00000000
        /*0030*/ 	.short	0x0001
        /*0032*/ 	.short	0x0008
        /*0034*/ 	.byte	0x00, 0xf4, 0x21, 0x00


	//----- nvinfo : EIATTR_KPARAM_INFO
	.align		4
.L_15:
        /*0038*/ 	.byte	0x04, 0x17
        /*003a*/ 	.short	(.L_17 - .L_16)
.L_16:
        /*003c*/ 	.word	0x00000000
        /*0040*/ 	.short	0x0000
        /*0042*/ 	.short	0x0000
        /*0044*/ 	.byte	0x00, 0xf4, 0x21, 0x00


	//----- nvinfo : EIATTR_SPARSE_MMA_MASK
	.align		4
.L_17:
        /*0048*/ 	.byte	0x03, 0x50
        /*004a*/ 	.short	0x0000


	//----- nvinfo : EIATTR_MAXREG_COUNT
	.align		4
        /*004c*/ 	.byte	0x03, 0x1b
        /*004e*/ 	.short	0x00ff


	//----- nvinfo : EIATTR_EXIT_INSTR_OFFSETS
	.align		4
        /*0050*/ 	.byte	0x04, 0x1c
        /*0052*/ 	.short	(.L_19 - .L_18)


	//   ....[0]....
.L_18:
        /*0054*/ 	.word	0x00000900


	//----- nvinfo : EIATTR_REQNTID
	.align		4
.L_19:
        /*0058*/ 	.byte	0x04, 0x10
        /*005a*/ 	.short	(.L_21 - .L_20)
.L_20:
        /*005c*/ 	.word	0x00000080
        /*0060*/ 	.word	0x00000001
        /*0064*/ 	.word	0x00000001


	//----- nvinfo : EIATTR_CBANK_PARAM_SIZE
	.align		4
.L_21:
        /*0068*/ 	.byte	0x03, 0x19
        /*006a*/ 	.short	0x001c


	//----- nvinfo : EIATTR_PARAM_CBANK
	.align		4
        /*006c*/ 	.byte	0x04, 0x0a
        /*006e*/ 	.short	(.L_23 - .L_22)
	.align		4
.L_22:
        /*0070*/ 	.word	index@(.nv.constant0.triton_poi_fused_convolution_silu_10)
        /*0074*/ 	.short	0x0210
        /*0076*/ 	.short	0x001c


	//----- nvinfo : EIATTR_SW_WAR
	.align		4
.L_23:
        /*0078*/ 	.byte	0x04, 0x36
        /*007a*/ 	.short	(.L_25 - .L_24)
.L_24:
        /*007c*/ 	.word	0x00000008
.L_25:


//--------------------- .nv.callgraph             --------------------------
	.section	.nv.callgraph,"",@"SHT_CUDA_CALLGRAPH"
	.align	4
	.sectionentsize	8
	.align		4
        /*0000*/ 	.word	0x00000000
	.align		4
        /*0004*/ 	.word	0xffffffff
	.align		4
        /*0008*/ 	.word	0x00000000
	.align		4
        /*000c*/ 	.word	0xfffffffe
	.align		4
        /*0010*/ 	.word	0x00000000
	.align		4
        /*0014*/ 	.word	0xfffffffd
	.align		4
        /*0018*/ 	.word	0x00000000
	.align		4
        /*001c*/ 	.word	0xfffffffc


//--------------------- .text.triton_poi_fused_convolution_silu_10 --------------------------
	.section	.text.triton_poi_fused_convolution_silu_10,"ax",@progbits
	.align	128
        .global         triton_poi_fused_convolution_silu_10
        .type           triton_poi_fused_convolution_silu_10,@function
        .size           triton_poi_fused_convolution_silu_10,(.L_x_1 - triton_poi_fused_convolution_silu_10)
        .other          triton_poi_fused_convolution_silu_10,@"STO_CUDA_ENTRY STV_DEFAULT"
triton_poi_fused_convolution_silu_10:
.text.triton_poi_fused_convolution_silu_10:
[----:B------:R-:W-:Y:S01]  /*0000*/  LDC R1, c[0x0][0x28] ;  /* 0x00000a00ff017b82 */ /* 0x000fe20000000800 */
[----:B------:R-:W1:Y:S07]  /*0010*/  S2R R0, SR_TID.X ;  /* 0x0000000000007919 */ /* 0x000e6e0000002100 */
[----:B------:R-:W2:Y:S01]  /*0020*/  LDC.64 R8, c[0x0][0x218] ;  /* 0x00008600ff087b82 */ /* 0x000ea20000000a00 */
[----:B------:R-:W-:Y:S01]  /*0030*/  ULDC.64 UR4, c[0x0][0x208] ;  /* 0x0000820000047ab9 */ /* 0x000fe20000000a00 */
[----:B------:R-:W3:Y:S06]  /*0040*/  S2R R5, SR_CTAID.X ;  /* 0x0000000000057919 */ /* 0x000eec0000002500 */
[----:B------:R-:W4:Y:S01]  /*0050*/  LDC.64 R2, c[0x0][0x210] ;  /* 0x00008400ff027b82 */ /* 0x000f220000000a00 */
[----:B-1----:R-:W-:-:S04]  /*0060*/  SHF.L.U32 R0, R0, 0x2, RZ ;  /* 0x0000000200007819 */ /* 0x002fc800000006ff */
[----:B------:R-:W-:-:S04]  /*0070*/  LOP3.LUT R0, R0, 0x1fc, RZ, 0xc0, !PT ;  /* 0x000001fc00007812 */ /* 0x000fc800078ec0ff */
[----:B---3--:R-:W-:-:S05]  /*0080*/  LEA R0, R5, R0, 0xa ;  /* 0x0000000005007211 */ /* 0x008fca00078e50ff */
[----:B------:R-:W-:Y:S01]  /*0090*/  IMAD.HI R4, R0, 0x2aaaaaab, RZ ;  /* 0x2aaaaaab00047827 */ /* 0x000fe200078e02ff */
[----:B------:R-:W-:-:S03]  /*00a0*/  IADD3 R10, R0, 0x200, RZ ;  /* 0x00000200000a7810 */ /* 0x000fc60007ffe0ff */
[----:B----4-:R-:W-:Y:S01]  /*00b0*/  IMAD.WIDE R2, R0, 0x4, R2 ;  /* 0x0000000400027825 */ /* 0x010fe200078e0202 */
[----:B------:R-:W-:-:S04]  /*00c0*/  SHF.R.U32.HI R5, RZ, 0x1f, R4 ;  /* 0x0000001fff057819 */ /* 0x000fc80000011604 */
[----:B------:R-:W-:-:S05]  /*00d0*/  LEA.HI R5, R4, R5, RZ, 0x1c ;  /* 0x0000000504057211 */ /* 0x000fca00078fe0ff */
[----:B------:R-:W-:Y:S02]  /*00e0*/  IMAD R5, R5, -0x60, R0 ;  /* 0xffffffa005057824 */ /* 0x000fe400078e0200 */
[----:B------:R-:W-:-:S04]  /*00f0*/  IMAD.HI R11, R10, 0x2aaaaaab, RZ ;  /* 0x2aaaaaab0a0b7827 */ /* 0x000fc800078e02ff */
[----:B--2---:R-:W-:Y:S01]  /*0100*/  IMAD.WIDE R16, R5, 0x4, R8 ;  /* 0x0000000405107825 */ /* 0x004fe200078e0208 */
[----:B------:R-:W-:Y:S01]  /*0110*/  SHF.R.U32.HI R12, RZ, 0x1f, R11 ;  /* 0x0000001fff0c7819 */ /* 0x000fe2000001160b */
[----:B------:R-:W2:Y:S04]  /*0120*/  LDG.E.128 R4, desc[UR4][R2.64] ;  /* 0x0000000402047981 */ /* 0x000ea8000c1e1d00 */
[----:B------:R-:W2:Y:S01]  /*0130*/  LDG.E.EL.128 R16, desc[UR4][R16.64] ;  /* 0x0000000410107981 */ /* 0x000ea2000c2e1d00 */
[----:B------:R-:W-:-:S05]  /*0140*/  LEA.HI R11, R11, R12, RZ, 0x1c ;  /* 0x0000000c0b0b7211 */ /* 0x000fca00078fe0ff */
[----:B------:R-:W-:-:S04]  /*0150*/  IMAD R11, R11, -0x60, R10 ;  /* 0xffffffa00b0b7824 */ /* 0x000fc800078e020a */
[----:B------:R-:W-:Y:S02]  /*0160*/  IMAD.WIDE R12, R11, 0x4, R8 ;  /* 0x000000040b0c7825 */ /* 0x000fe400078e0208 */
[----:B------:R-:W3:Y:S04]  /*0170*/  LDG.E.128 R8, desc[UR4][R2.64+0x800] ;  /* 0x0008000402087981 */ /* 0x000ee8000c1e1d00 */
[----:B------:R-:W3:Y:S01]  /*0180*/  LDG.E.EL.128 R12, desc[UR4][R12.64] ;  /* 0x000000040c0c7981 */ /* 0x000ee2000c2e1d00 */
[----:B--2---:R-:W-:Y:S01]  /*0190*/  FADD R4, R4, R16 ;  /* 0x0000001004047221 */ /* 0x004fe20000000000 */
[----:B------:R-:W-:Y:S01]  /*01a0*/  FADD R5, R5, R17 ;  /* 0x0000001105057221 */ /* 0x000fe20000000000 */
[----:B------:R-:W-:Y:S01]  /*01b0*/  FADD R6, R6, R18 ;  /* 0x0000001206067221 */ /* 0x000fe20000000000 */
[----:B------:R-:W-:Y:S01]  /*01c0*/  FADD R7, R7, R19 ;  /* 0x0000001307077221 */ /* 0x000fe20000000000 */
[----:B------:R-:W-:Y:S01]  /*01d0*/  FADD R20, RZ, -R4 ;  /* 0x80000004ff147221 */ /* 0x000fe20000000000 */
[----:B------:R-:W-:-:S02]  /*01e0*/  FADD R16, RZ, -R5 ;  /* 0x80000005ff107221 */ /* 0x000fc40000000000 */
[----:B------:R-:W-:Y:S01]  /*01f0*/  FADD R17, RZ, -R7 ;  /* 0x80000007ff117221 */ /* 0x000fe20000000000 */
[----:B------:R-:W-:Y:S01]  /*0200*/  FMUL R20, R20, 1.4426950216293334961 ;  /* 0x3fb8aa3b14147820 */ /* 0x000fe20000400000 */
[----:B------:R-:W-:Y:S01]  /*0210*/  FMUL R18, R16, 1.4426950216293334961 ;  /* 0x3fb8aa3b10127820 */ /* 0x000fe20000400000 */
[----:B------:R-:W-:Y:S01]  /*0220*/  FADD R16, RZ, -R6 ;  /* 0x80000006ff107221 */ /* 0x000fe20000000000 */
[----:B------:R-:W-:Y:S01]  /*0230*/  FMUL R21, R17, 1.4426950216293334961 ;  /* 0x3fb8aa3b11157820 */ /* 0x000fe20000400000 */
[----:B------:R-:W-:Y:S01]  /*0240*/  STG.E.128 desc[UR4][R2.64], R4 ;  /* 0x0000000402007986 */ /* 0x000fe2000c101d04 */
[----:B------:R-:W-:Y:S01]  /*0250*/  FSETP.GEU.AND P4, PT, R20, -126, PT ;  /* 0xc2fc00001400780b */ /* 0x000fe20003f8e000 */
[----:B------:R-:W-:Y:S01]  /*0260*/  FMUL R19, R16, 1.4426950216293334961 ;  /* 0x3fb8aa3b10137820 */ /* 0x000fe20000400000 */
[----:B------:R-:W-:Y:S01]  /*0270*/  FSETP.GEU.AND P1, PT, R18, -126, PT ;  /* 0xc2fc00001200780b */ /* 0x000fe20003f2e000 */
[----:B---3--:R-:W-:Y:S01]  /*0280*/  FADD R8, R8, R12 ;  /* 0x0000000c08087221 */ /* 0x008fe20000000000 */
[----:B------:R-:W-:Y:S01]  /*0290*/  FADD R9, R9, R13 ;  /* 0x0000000d09097221 */ /* 0x000fe20000000000 */
[----:B------:R-:W-:Y:S01]  /*02a0*/  FADD R10, R10, R14 ;  /* 0x0000000e0a0a7221 */ /* 0x000fe20000000000 */
[----:B------:R-:W-:Y:S01]  /*02b0*/  FSETP.GEU.AND P0, PT, R19, -126, PT ;  /* 0xc2fc00001300780b */ /* 0x000fe20003f0e000 */
[----:B------:R-:W-:Y:S01]  /*02c0*/  FADD R17, RZ, -R8 ;  /* 0x80000008ff117221 */ /* 0x000fe20000000000 */
[----:B------:R-:W-:Y:S01]  /*02d0*/  FADD R11, R11, R15 ;  /* 0x0000000f0b0b7221 */ /* 0x000fe20000000000 */
[----:B------:R-:W-:-:S02]  /*02e0*/  FSETP.GEU.AND P2, PT, R21, -126, PT ;  /* 0xc2fc00001500780b */ /* 0x000fc40003f4e000 */
[----:B------:R-:W-:Y:S01]  /*02f0*/  FMUL R22, R17, 1.4426950216293334961 ;  /* 0x3fb8aa3b11167820 */ /* 0x000fe20000400000 */
[----:B------:R-:W-:Y:S01]  /*0300*/  FADD R17, RZ, -R9 ;  /* 0x80000009ff117221 */ /* 0x000fe20000000000 */
[----:B------:R-:W-:Y:S01]  /*0310*/  @!P4 FMUL R20, R20, 0.5 ;  /* 0x3f0000001414c820 */ /* 0x000fe20000400000 */
[----:B------:R-:W-:Y:S01]  /*0320*/  FADD R15, RZ, -R11 ;  /* 0x8000000bff0f7221 */ /* 0x000fe20000000000 */
[----:B------:R-:W-:Y:S01]  /*0330*/  @!P1 FMUL R18, R18, 0.5 ;  /* 0x3f00000012129820 */ /* 0x000fe20000400000 */
[----:B------:R-:W-:Y:S01]  /*0340*/  FSETP.GEU.AND P6, PT, R22, -126, PT ;  /* 0xc2fc00001600780b */ /* 0x000fe20003fce000 */
[----:B------:R1:W2:Y:S01]  /*0350*/  MUFU.EX2 R16, R20 ;  /* 0x0000001400107308 */ /* 0x0002a20000000800 */
[----:B------:R-:W-:Y:S01]  /*0360*/  FMUL R15, R15, 1.4426950216293334961 ;  /* 0x3fb8aa3b0f0f7820 */ /* 0x000fe20000400000 */
[----:B------:R-:W-:Y:S01]  /*0370*/  @!P0 FMUL R19, R19, 0.5 ;  /* 0x3f00000013138820 */ /* 0x000fe20000400000 */
[----:B------:R-:W-:Y:S02]  /*0380*/  STG.E.128 desc[UR4][R2.64+0x800], R8 ;  /* 0x0008000802007986 */ /* 0x000fe4000c101d04 */
[----:B------:R-:W-:-:S03]  /*0390*/  @!P2 FMUL R21, R21, 0.5 ;  /* 0x3f0000001515a820 */ /* 0x000fc60000400000 */
[----:B------:R-:W3:Y:S01]  /*03a0*/  MUFU.EX2 R12, R18 ;  /* 0x00000012000c7308 */ /* 0x000ee20000000800 */
[----:B-1----:R-:W-:Y:S01]  /*03b0*/  FMUL R20, R17, 1.4426950216293334961 ;  /* 0x3fb8aa3b11147820 */ /* 0x002fe20000400000 */
[----:B------:R-:W-:Y:S02]  /*03c0*/  FADD R17, RZ, -R10 ;  /* 0x8000000aff117221 */ /* 0x000fe40000000000 */
[----:B------:R-:W-:Y:S02]  /*03d0*/  @!P6 FMUL R22, R22, 0.5 ;  /* 0x3f0000001616e820 */ /* 0x000fe40000400000 */
[----:B------:R-:W-:Y:S01]  /*03e0*/  FMUL R17, R17, 1.4426950216293334961 ;  /* 0x3fb8aa3b11117820 */ /* 0x000fe20000400000 */
[----:B------:R-:W-:Y:S01]  /*03f0*/  FSETP.GEU.AND P5, PT, R20, -126, PT ;  /* 0xc2fc00001400780b */ /* 0x000fe20003fae000 */
[----:B------:R-:W1:Y:S01]  /*0400*/  MUFU.EX2 R13, R19 ;  /* 0x00000013000d7308 */ /* 0x000e620000000800 */
[----:B--2---:R-:W-:Y:S01]  /*0410*/  @!P4 FMUL R16, R16, R16 ;  /* 0x000000101010c220 */ /* 0x004fe20000400000 */
[----:B------:R-:W-:-:S02]  /*0420*/  FSETP.GEU.AND P4, PT, R15, -126, PT ;  /* 0xc2fc00000f00780b */ /* 0x000fc40003f8e000 */
[----:B------:R-:W-:Y:S01]  /*0430*/  FSETP.GEU.AND P3, PT, R17, -126, PT ;  /* 0xc2fc00001100780b */ /* 0x000fe20003f6e000 */
[----:B------:R-:W-:Y:S01]  /*0440*/  FADD R16, R16, 1 ;  /* 0x3f80000010107421 */ /* 0x000fe20000000000 */
[----:B---3--:R-:W-:Y:S02]  /*0450*/  @!P1 FMUL R12, R12, R12 ;  /* 0x0000000c0c0c9220 */ /* 0x008fe40000400000 */
[----:B------:R-:W2:Y:S02]  /*0460*/  MUFU.EX2 R14, R21 ;  /* 0x00000015000e7308 */ /* 0x000ea40000000800 */
[----:B------:R-:W-:Y:S01]  /*0470*/  FSETP.GT.AND P1, PT, R16, 8.50705917302346158658e+37, PT ;  /* 0x7e8000001000780b */ /* 0x000fe20003f24000 */
[----:B------:R-:W-:Y:S01]  /*0480*/  FADD R12, R12, 1 ;  /* 0x3f8000000c0c7421 */ /* 0x000fe20000000000 */
[----:B------:R-:W-:Y:S01]  /*0490*/  @!P5 FMUL R20, R20, 0.5 ;  /* 0x3f0000001414d820 */ /* 0x000fe20000400000 */
[----:B-1----:R-:W-:-:S03]  /*04a0*/  @!P0 FMUL R13, R13, R13 ;  /* 0x0000000d0d0d8220 */ /* 0x002fc60000400000 */
[----:B------:R-:W-:Y:S01]  /*04b0*/  FSETP.GT.AND P0, PT, R12, 8.50705917302346158658e+37, PT ;  /* 0x7e8000000c00780b */ /* 0x000fe20003f04000 */
[----:B------:R-:W-:Y:S01]  /*04c0*/  @!P3 FMUL R17, R17, 0.5 ;  /* 0x3f0000001111b820 */ /* 0x000fe20000400000 */
[----:B------:R-:W-:Y:S01]  /*04d0*/  @!P4 FMUL R15, R15, 0.5 ;  /* 0x3f0000000f0fc820 */ /* 0x000fe20000400000 */
[----:B------:R-:W1:Y:S01]  /*04e0*/  MUFU.EX2 R22, R22 ;  /* 0x0000001600167308 */ /* 0x000e620000000800 */
[----:B------:R-:W-:Y:S01]  /*04f0*/  FADD R19, R13, 1 ;  /* 0x3f8000000d137421 */ /* 0x000fe20000000000 */
[----:B--2---:R-:W-:Y:S02]  /*0500*/  @!P2 FMUL R14, R14, R14 ;  /* 0x0000000e0e0ea220 */ /* 0x004fe40000400000 */
[----:B------:R-:W-:Y:S02]  /*0510*/  @P1 FMUL R16, R16, 0.25 ;  /* 0x3e80000010101820 */ /* 0x000fe40000400000 */
[----:B------:R-:W-:Y:S02]  /*0520*/  FSETP.GT.AND P2, PT, R19, 8.50705917302346158658e+37, PT ;  /* 0x7e8000001300780b */ /* 0x000fe40003f44000 */
[----:B------:R-:W2:Y:S01]  /*0530*/  MUFU.EX2 R20, R20 ;  /* 0x0000001400147308 */ /* 0x000ea20000000800 */
[----:B------:R-:W-:Y:S01]  /*0540*/  FADD R21, R14, 1 ;  /* 0x3f8000000e157421 */ /* 0x000fe20000000000 */
[----:B------:R-:W-:Y:S01]  /*0550*/  @P0 FMUL R12, R12, 0.25 ;  /* 0x3e8000000c0c0820 */ /* 0x000fe20000400000 */
[----:B-1----:R-:W-:-:S05]  /*0560*/  @!P6 FMUL R22, R22, R22 ;  /* 0x000000161616e220 */ /* 0x002fca0000400000 */
[----:B------:R-:W1:Y:S01]  /*0570*/  MUFU.EX2 R17, R17 ;  /* 0x0000001100117308 */ /* 0x000e620000000800 */
[----:B------:R-:W-:Y:S01]  /*0580*/  FSETP.GT.AND P6, PT, R21, 8.50705917302346158658e+37, PT ;  /* 0x7e8000001500780b */ /* 0x000fe20003fc4000 */
[----:B------:R-:W-:Y:S01]  /*0590*/  FADD R22, R22, 1 ;  /* 0x3f80000016167421 */ /* 0x000fe20000000000 */
[----:B------:R-:W-:Y:S01]  /*05a0*/  @P2 FMUL R19, R19, 0.25 ;  /* 0x3e80000013132820 */ /* 0x000fe20000400000 */
[----:B--2---:R-:W-:-:S04]  /*05b0*/  @!P5 FMUL R20, R20, R20 ;  /* 0x000000141414d220 */ /* 0x004fc80000400000 */
[----:B------:R-:W2:Y:S01]  /*05c0*/  MUFU.EX2 R18, R15 ;  /* 0x0000000f00127308 */ /* 0x000ea20000000800 */
[----:B------:R-:W-:Y:S01]  /*05d0*/  FSETP.GT.AND P5, PT, R22, 8.50705917302346158658e+37, PT ;  /* 0x7e8000001600780b */ /* 0x000fe20003fa4000 */
[----:B------:R-:W-:-:S04]  /*05e0*/  FADD R23, R20, 1 ;  /* 0x3f80000014177421 */ /* 0x000fc80000000000 */
[----:B------:R-:W-:Y:S01]  /*05f0*/  @P6 FMUL R21, R21, 0.25 ;  /* 0x3e80000015156820 */ /* 0x000fe20000400000 */
[----:B-1----:R-:W-:Y:S01]  /*0600*/  @!P3 FMUL R17, R17, R17 ;  /* 0x000000111111b220 */ /* 0x002fe20000400000 */
[----:B------:R1:W-:Y:S03]  /*0610*/  MUFU.RCP R14, R12 ;  /* 0x0000000c000e7308 */ /* 0x0003e60000001000 */
[----:B------:R-:W-:-:S03]  /*0620*/  FADD R24, R17, 1 ;  /* 0x3f80000011187421 */ /* 0x000fc60000000000 */
[----:B------:R-:W-:Y:S01]  /*0630*/  @P5 FMUL R22, R22, 0.25 ;  /* 0x3e80000016165820 */ /* 0x000fe20000400000 */
[----:B--2---:R-:W-:Y:S01]  /*0640*/  @!P4 FMUL R18, R18, R18 ;  /* 0x000000121212c220 */ /* 0x004fe20000400000 */
[----:B------:R-:W-:Y:S01]  /*0650*/  FSETP.GT.AND P4, PT, R23, 8.50705917302346158658e+37, PT ;  /* 0x7e8000001700780b */ /* 0x000fe20003f84000 */
[----:B-1----:R-:W-:Y:S01]  /*0660*/  HFMA2.MMA R12, -RZ, RZ, 1.625, 0 ;  /* 0x3e800000ff0c7435 */ /* 0x002fe200000001ff */
[----:B------:R-:W-:Y:S01]  /*0670*/  FSETP.GT.AND P3, PT, R24, 8.50705917302346158658e+37, PT ;  /* 0x7e8000001800780b */ /* 0x000fe20003f64000 */
[----:B------:R-:W-:Y:S01]  /*0680*/  FADD R25, R18, 1 ;  /* 0x3f80000012197421 */ /* 0x000fe20000000000 */
[----:B------:R-:W1:Y:S07]  /*0690*/  MUFU.RCP R13, R16 ;  /* 0x00000010000d7308 */ /* 0x000e6e0000001000 */
[----:B------:R-:W-:Y:S01]  /*06a0*/  FSEL R26, R12, 1, P1 ;  /* 0x3f8000000c1a7808 */ /* 0x000fe20000800000 */
[----:B------:R-:W2:Y:S01]  /*06b0*/  MUFU.RCP R15, R19 ;  /* 0x00000013000f7308 */ /* 0x000ea20000001000 */
[----:B------:R-:W-:Y:S01]  /*06c0*/  FSETP.GT.AND P1, PT, R25, 8.50705917302346158658e+37, PT ;  /* 0x7e8000001900780b */ /* 0x000fe20003f24000 */
[----:B------:R-:W-:Y:S01]  /*06d0*/  @P4 FMUL R23, R23, 0.25 ;  /* 0x3e80000017174820 */ /* 0x000fe20000400000 */
[----:B------:R-:W-:Y:S01]  /*06e0*/  @P3 FMUL R24, R24, 0.25 ;  /* 0x3e80000018183820 */ /* 0x000fe20000400000 */
[----:B------:R-:W-:-:S02]  /*06f0*/  FSEL R27, R12, 1, P0 ;  /* 0x3f8000000c1b7808 */ /* 0x000fc40000000000 */
[C---:B------:R-:W-:Y:S01]  /*0700*/  FSEL R29, R12.reuse, 1, P6 ;  /* 0x3f8000000c1d7808 */ /* 0x040fe20003000000 */
[----:B-1----:R-:W-:Y:S01]  /*0710*/  FMUL R13, R13, R26 ;  /* 0x0000001a0d0d7220 */ /* 0x002fe20000400000 */
[----:B------:R1:W3:Y:S01]  /*0720*/  MUFU.RCP R16, R21 ;  /* 0x0000001500107308 */ /* 0x0002e20000001000 */
[----:B------:R-:W-:Y:S01]  /*0730*/  FSEL R26, R12, 1, P2 ;  /* 0x3f8000000c1a7808 */ /* 0x000fe20001000000 */
[----:B------:R-:W-:Y:S01]  /*0740*/  FMUL R14, R14, R27 ;  /* 0x0000001b0e0e7220 */ /* 0x000fe20000400000 */
[----:B------:R-:W-:-:S03]  /*0750*/  FSEL R27, R12, 1, P1 ;  /* 0x3f8000000c1b7808 */ /* 0x000fc60000800000 */
[----:B------:R-:W-:Y:S01]  /*0760*/  @P1 FMUL R25, R25, 0.25 ;  /* 0x3e80000019191820 */ /* 0x000fe20000400000 */
[----:B--2---:R-:W-:Y:S01]  /*0770*/  FMUL R15, R15, R26 ;  /* 0x0000001a0f0f7220 */ /* 0x004fe20000400000 */
[----:B------:R-:W2:Y:S01]  /*0780*/  MUFU.RCP R17, R22 ;  /* 0x0000001600117308 */ /* 0x000ea20000001000 */
[----:B-1----:R-:W1:Y:S01]  /*0790*/  LDC.64 R20, c[0x0][0x220] ;  /* 0x00008800ff147b82 */ /* 0x002e620000000a00 */
[----:B------:R-:W-:Y:S01]  /*07a0*/  FSEL R26, R12, 1, P5 ;  /* 0x3f8000000c1a7808 */ /* 0x000fe20002800000 */
[----:B---3--:R-:W-:-:S05]  /*07b0*/  FMUL R16, R16, R29 ;  /* 0x0000001d10107220 */ /* 0x008fca0000400000 */
[----:B------:R3:W4:Y:S01]  /*07c0*/  MUFU.RCP R18, R23 ;  /* 0x0000001700127308 */ /* 0x0007220000001000 */
[----:B--2---:R-:W-:-:S07]  /*07d0*/  FMUL R17, R17, R26 ;  /* 0x0000001a11117220 */ /* 0x004fce0000400000 */
[----:B------:R2:W5:Y:S01]  /*07e0*/  MUFU.RCP R19, R24 ;  /* 0x0000001800137308 */ /* 0x0005620000001000 */
[----:B---3--:R-:W-:-:S05]  /*07f0*/  FSEL R23, R12, 1, P4 ;  /* 0x3f8000000c177808 */ /* 0x008fca0002000000 */
[----:B----4-:R-:W-:Y:S02]  /*0800*/  FMUL R18, R18, R23 ;  /* 0x0000001712127220 */ /* 0x010fe40000400000 */
[----:B------:R-:W3:Y:S01]  /*0810*/  MUFU.RCP R22, R25 ;  /* 0x0000001900167308 */ /* 0x000ee20000001000 */
[----:B--2---:R-:W-:Y:S01]  /*0820*/  FSEL R24, R12, 1, P3 ;  /* 0x3f8000000c187808 */ /* 0x004fe20001800000 */
[----:B------:R-:W-:Y:S01]  /*0830*/  FMUL R12, R4, R13 ;  /* 0x0000000d040c7220 */ /* 0x000fe20000400000 */
[----:B------:R-:W-:Y:S01]  /*0840*/  FMUL R13, R5, R14 ;  /* 0x0000000e050d7220 */ /* 0x000fe20000400000 */
[----:B------:R-:W-:Y:S01]  /*0850*/  FMUL R14, R6, R15 ;  /* 0x0000000f060e7220 */ /* 0x000fe20000400000 */
[----:B------:R-:W-:Y:S01]  /*0860*/  FMUL R15, R7, R16 ;  /* 0x00000010070f7220 */ /* 0x000fe20000400000 */
[----:B------:R-:W-:Y:S01]  /*0870*/  FMUL R16, R8, R17 ;  /* 0x0000001108107220 */ /* 0x000fe20000400000 */
[----:B-----5:R-:W-:Y:S01]  /*0880*/  FMUL R19, R19, R24 ;  /* 0x0000001813137220 */ /* 0x020fe20000400000 */
[----:B------:R-:W-:Y:S01]  /*0890*/  FMUL R17, R9, R18 ;  /* 0x0000001209117220 */ /* 0x000fe20000400000 */
[----:B-1----:R-:W-:-:S04]  /*08a0*/  IMAD.WIDE R20, R0, 0x4, R20 ;  /* 0x0000000400147825 */ /* 0x002fc800078e0214 */
[----:B------:R-:W-:Y:S01]  /*08b0*/  FMUL R18, R10, R19 ;  /* 0x000000130a127220 */ /* 0x000fe20000400000 */
[----:B------:R-:W-:Y:S01]  /*08c0*/  STG.E.128 desc[UR4][R20.64], R12 ;  /* 0x0000000c14007986 */ /* 0x000fe2000c101d04 */
[----:B---3--:R-:W-:-:S04]  /*08d0*/  FMUL R22, R22, R27 ;  /* 0x0000001b16167220 */ /* 0x008fc80000400000 */
[----:B------:R-:W-:-:S05]  /*08e0*/  FMUL R19, R11, R22 ;  /* 0x000000160b137220 */ /* 0x000fca0000400000 */
[----:B------:R-:W-:Y:S01]  /*08f0*/  STG.E.128 desc[UR4][R20.64+0x800], R16 ;  /* 0x0008001014007986 */ /* 0x000fe2000c101d04 */
[----:B------:R-:W-:Y:S05]  /*0900*/  EXIT ;  /* 0x000000000000794d */ /* 0x000fea0003800000 */
.L_x_0:
[----:B------:R-:W-:-:S00]  /*0910*/  BRA `(.L_x_0) ;  /* 0xfffffffc00fc7947 */ /* 0x000fc0000383ffff */
[----:B------:R-:W-:-:S00]  /*0920*/  NOP ;  /* 0x0000000000007918 */ /* 0x000fc00000000000 */
        /* <DEDUP_REMOVED lines=13> */
.L_x_1:


//--------------------- .nv.constant0.triton_poi_fused_convolution_silu_10 --------------------------
	.section	.nv.constant0.triton_poi_fused_convolution_silu_10,"a",@progbits
	.sectionflags	@""
	.align	4
.nv.constant0.triton_poi_fused_convolution_silu_10:
	.zero		556
